//
// Generated by NVIDIA NVVM Compiler
//
// Compiler Build ID: CL-36424714
// Cuda compilation tools, release 13.0, V13.0.88
// Based on NVVM 20.0.0
//

.version 9.0
.target sm_100
.address_size 64

	// .globl	_Z5fightP7Fighteri

.visible .entry _Z5fightP7Fighteri(
	.param .u64 .ptr .align 1 _Z5fightP7Fighteri_param_0,
	.param .u32 _Z5fightP7Fighteri_param_1
)
{
	.reg .pred 	%p<4>;
	.reg .b32 	%r<57>;
	.reg .b32 	%f<29>;
	.reg .b64 	%rd<6>;

	ld.param.u64 	%rd3, [_Z5fightP7Fighteri_param_0];
	ld.param.u32 	%r20, [_Z5fightP7Fighteri_param_1];
	mov.u32 	%r21, %tid.x;
	shl.b32 	%r22, %r21, 1;
	mov.u32 	%r23, %ctaid.x;
	mov.u32 	%r1, %ntid.x;
	mad.lo.s32 	%r51, %r23, %r1, %r22;
	setp.ge.s32 	%p1, %r51, %r20;
	@%p1 bra 	$L__BB0_5;
	mov.u32 	%r24, %nctaid.x;
	mul.lo.s32 	%r25, %r24, %r1;
	shl.b32 	%r3, %r25, 1;
	cvta.to.global.u64 	%rd1, %rd3;
$L__BB0_2:
	mul.wide.s32 	%rd4, %r51, 24;
	add.s64 	%rd5, %rd1, %rd4;
	add.s64 	%rd2, %rd5, 20;
	ld.global.u32 	%r55, [%rd5+28];
	ld.global.u32 	%r54, [%rd5+4];
	ld.global.u32 	%r53, [%rd5+40];
	ld.global.u32 	%r52, [%rd5+16];
	ld.global.u32 	%r27, [%rd5+44];
	ld.global.u32 	%r28, [%rd5+20];
	ld.global.u32 	%r29, [%rd5+32];
	ld.global.u32 	%r30, [%rd5+8];
	cvt.rn.f32.s32 	%f1, %r27;
	cvt.rn.f32.s32 	%f2, %r28;
	cvt.rn.f32.s32 	%f3, %r29;
	cvt.rn.f32.s32 	%f4, %r30;
	mov.b32 	%r56, 0;
$L__BB0_3:
	max.s32 	%r31, %r55, 1;
	max.s32 	%r32, %r54, 1;
	cvt.rn.f32.u32 	%f5, %r31;
	cvt.rn.f32.u32 	%f6, %r32;
	div.rn.f32 	%f7, %f5, %f6;
	mul.f32 	%f8, %f7, %f1;
	cvt.rmi.s32.f32 	%r33, %f8;
	div.rn.f32 	%f9, %f6, %f5;
	mul.f32 	%f10, %f9, %f2;
	cvt.rmi.s32.f32 	%r34, %f10;
	max.s32 	%r35, %r53, 1;
	max.s32 	%r36, %r52, 1;
	cvt.rn.f32.u32 	%f11, %r35;
	cvt.rn.f32.u32 	%f12, %r36;
	div.rn.f32 	%f13, %f11, %f12;
	mul.f32 	%f14, %f13, %f3;
	cvt.rmi.s32.f32 	%r37, %f14;
	sub.s32 	%r38, %r54, %r37;
	div.rn.f32 	%f15, %f12, %f11;
	mul.f32 	%f16, %f15, %f4;
	cvt.rmi.s32.f32 	%r39, %f16;
	sub.s32 	%r40, %r55, %r39;
	sub.s32 	%r41, %r52, %r33;
	sub.s32 	%r42, %r53, %r34;
	max.s32 	%r43, %r40, 1;
	max.s32 	%r44, %r38, 1;
	cvt.rn.f32.u32 	%f17, %r43;
	cvt.rn.f32.u32 	%f18, %r44;
	div.rn.f32 	%f19, %f17, %f18;
	mul.f32 	%f20, %f19, %f1;
	cvt.rmi.s32.f32 	%r45, %f20;
	div.rn.f32 	%f21, %f18, %f17;
	mul.f32 	%f22, %f21, %f2;
	cvt.rmi.s32.f32 	%r46, %f22;
	max.s32 	%r47, %r42, 1;
	max.s32 	%r48, %r41, 1;
	cvt.rn.f32.u32 	%f23, %r47;
	cvt.rn.f32.u32 	%f24, %r48;
	div.rn.f32 	%f25, %f23, %f24;
	mul.f32 	%f26, %f25, %f3;
	cvt.rmi.s32.f32 	%r49, %f26;
	sub.s32 	%r54, %r38, %r49;
	div.rn.f32 	%f27, %f24, %f23;
	mul.f32 	%f28, %f27, %f4;
	cvt.rmi.s32.f32 	%r50, %f28;
	sub.s32 	%r55, %r40, %r50;
	sub.s32 	%r52, %r41, %r45;
	sub.s32 	%r53, %r42, %r46;
	add.s32 	%r56, %r56, 2;
	setp.ne.s32 	%p2, %r56, 10;
	@%p2 bra 	$L__BB0_3;
	st.global.u32 	[%rd2+8], %r55;
	st.global.u32 	[%rd2+-16], %r54;
	st.global.u32 	[%rd2+20], %r53;
	st.global.u32 	[%rd2+-4], %r52;
	add.s32 	%r51, %r51, %r3;
	setp.lt.s32 	%p3, %r51, %r20;
	@%p3 bra 	$L__BB0_2;
$L__BB0_5:
	ret;

}


// ===== COMPILED SASS (sm_100) =====

	.target	sm_100

	.elftype	@"ET_EXEC"


//--------------------- .note.nv.tkinfo           --------------------------
	.section	.note.nv.tkinfo,"",@"SHT_NOTE"
	.sectionflags	@"SHF_NOTE_NV_TKINFO"
	.tkinfo
        /*0018*/ 	.word	0x00000002
        /*0030*/ 	.string	""
        /*0030*/ 	.string	"ptxas"
        /*0030*/ 	.string	"Cuda compilation tools, release 13.0, V13.0.88"
        /*0030*/ 	.string	"Build cuda_13.0.r13.0/compiler.36424714_0"
        /*0030*/ 	.string	"-arch sm_100 -m 64 "



//--------------------- .note.nv.cuinfo           --------------------------
	.section	.note.nv.cuinfo,"",@"SHT_NOTE"
	.sectionflags	@"SHF_NOTE_NV_CUINFO"
        /*0018*/ 	.short	0x0002
        /*001a*/ 	.short	0x0064
        /*001c*/ 	.short	0x0082
	.zero		2


//--------------------- .nv.info                  --------------------------
	.section	.nv.info,"",@"SHT_CUDA_INFO"
	.align	4


	//----- nvinfo : EIATTR_REGCOUNT
	.align		4
        /*0000*/ 	.byte	0x04, 0x2f
        /*0002*/ 	.short	(.L_1 - .L_0)
	.align		4
.L_0:
        /*0004*/ 	.word	index@(_Z5fightP7Fighteri)
        /*0008*/ 	.word	0x00000020


	//----- nvinfo : EIATTR_FRAME_SIZE
	.align		4
.L_1:
        /*000c*/ 	.byte	0x04, 0x11
        /*000e*/ 	.short	(.L_3 - .L_2)
	.align		4
.L_2:
        /*0010*/ 	.word	index@($__internal_0_$__cuda_sm3x_div_rn_noftz_f32_slowpath)
        /*0014*/ 	.word	0x00000000


	//----- nvinfo : EIATTR_FRAME_SIZE
	.align		4
.L_3:
        /*0018*/ 	.byte	0x04, 0x11
        /*001a*/ 	.short	(.L_5 - .L_4)
	.align		4
.L_4:
        /*001c*/ 	.word	index@(_Z5fightP7Fighteri)
        /*0020*/ 	.word	0x00000000


	//----- nvinfo : EIATTR_MIN_STACK_SIZE
	.align		4
.L_5:
        /*0024*/ 	.byte	0x04, 0x12
        /*0026*/ 	.short	(.L_7 - .L_6)
	.align		4
.L_6:
        /*0028*/ 	.word	index@(_Z5fightP7Fighteri)
        /*002c*/ 	.word	0x00000000
.L_7:


//--------------------- .nv.compat                --------------------------
	.section	.nv.compat,"",@"SHT_CUDA_COMPAT_INFO"
	.align	4
        /*0000*/ 	.byte	0x02, 0x09, 0x00, 0x00, 0x02, 0x02, 0x01, 0x00, 0x02, 0x05, 0x05, 0x00, 0x03, 0x07, 0x01, 0x01
        /*0010*/ 	.byte	0x02, 0x03, 0x00, 0x00, 0x02, 0x06, 0x01, 0x00, 0x04, 0x0b, 0x08, 0x00, 0x01, 0x00, 0x00, 0x00
        /*0020*/ 	.byte	0x00, 0x00, 0x00, 0x00


//--------------------- .nv.info._Z5fightP7Fighteri --------------------------
	.section	.nv.info._Z5fightP7Fighteri,"",@"SHT_CUDA_INFO"
	.sectionflags	@""
	.align	4


	//----- nvinfo : EIATTR_CUDA_API_VERSION
	.align		4
        /*0000*/ 	.byte	0x04, 0x37
        /*0002*/ 	.short	(.L_9 - .L_8)
.L_8:
        /*0004*/ 	.word	0x00000082


	//----- nvinfo : EIATTR_KPARAM_INFO
	.align		4
.L_9:
        /*0008*/ 	.byte	0x04, 0x17
        /*000a*/ 	.short	(.L_11 - .L_10)
.L_10:
        /*000c*/ 	.word	0x00000000
        /*0010*/ 	.short	0x0001
        /*0012*/ 	.short	0x0008
        /*0014*/ 	.byte	0x00, 0xf0, 0x11, 0x00


	//----- nvinfo : EIATTR_KPARAM_INFO
	.align		4
.L_11:
        /*0018*/ 	.byte	0x04, 0x17
        /*001a*/ 	.short	(.L_13 - .L_12)
.L_12:
        /*001c*/ 	.word	0x00000000
        /*0020*/ 	.short	0x0000
        /*0022*/ 	.short	0x0000
        /*0024*/ 	.byte	0x00, 0xf5, 0x21, 0x00


	//----- nvinfo : EIATTR_SPARSE_MMA_MASK
	.align		4
.L_13:
        /*0028*/ 	.byte	0x03, 0x50
        /*002a*/ 	.short	0x0000


	//----- nvinfo : EIATTR_MAXREG_COUNT
	.align		4
        /*002c*/ 	.byte	0x03, 0x1b
        /*002e*/ 	.short	0x00ff


	//----- nvinfo : EIATTR_MERCURY_ISA_VERSION
	.align		4
        /*0030*/ 	.byte	0x03, 0x5f
        /*0032*/ 	.short	0x0101


	//----- nvinfo : EIATTR_VRC_CTA_INIT_COUNT
	.align		4
        /*0034*/ 	.byte	0x02, 0x4a
	.zero		1
	.zero		1


	//----- nvinfo : EIATTR_EXIT_INSTR_OFFSETS
	.align		4
        /*0038*/ 	.byte	0x04, 0x1c
        /*003a*/ 	.short	(.L_15 - .L_14)


	//   ....[0]....
.L_14:
        /*003c*/ 	.word	0x00000080


	//   ....[1]....
        /*0040*/ 	.word	0x00000bc0


	//----- nvinfo : EIATTR_CRS_STACK_SIZE
	.align		4
.L_15:
        /*0044*/ 	.byte	0x04, 0x1e
        /*0046*/ 	.short	(.L_17 - .L_16)
.L_16:
        /*0048*/ 	.word	0x00000000


	//----- nvinfo : EIATTR_CBANK_PARAM_SIZE
	.align		4
.L_17:
        /*004c*/ 	.byte	0x03, 0x19
        /*004e*/ 	.short	0x000c


	//----- nvinfo : EIATTR_PARAM_CBANK
	.align		4
        /*0050*/ 	.byte	0x04, 0x0a
        /*0052*/ 	.short	(.L_19 - .L_18)
	.align		4
.L_18:
        /*0054*/ 	.word	index@(.nv.constant0._Z5fightP7Fighteri)
        /*0058*/ 	.short	0x0380
        /*005a*/ 	.short	0x000c


	//----- nvinfo : EIATTR_SW_WAR
	.align		4
.L_19:
        /*005c*/ 	.byte	0x04, 0x36
        /*005e*/ 	.short	(.L_21 - .L_20)
.L_20:
        /*0060*/ 	.word	0x00000008
.L_21:


//--------------------- .nv.callgraph             --------------------------
	.section	.nv.callgraph,"",@"SHT_CUDA_CALLGRAPH"
	.align	4
	.sectionentsize	8
	.align		4
        /*0000*/ 	.word	0x00000000
	.align		4
        /*0004*/ 	.word	0xffffffff
	.align		4
        /*0008*/ 	.word	0x00000000
	.align		4
        /*000c*/ 	.word	0xfffffffe
	.align		4
        /*0010*/ 	.word	0x00000000
	.align		4
        /*0014*/ 	.word	0xfffffffd
	.align		4
        /*0018*/ 	.word	0x00000000
	.align		4
        /*001c*/ 	.word	0xfffffffc


//--------------------- .text._Z5fightP7Fighteri  --------------------------
	.section	.text._Z5fightP7Fighteri,"ax",@progbits
	.align	128
        .global         _Z5fightP7Fighteri
        .type           _Z5fightP7Fighteri,@function
        .size           _Z5fightP7Fighteri,(.L_x_30 - _Z5fightP7Fighteri)
        .other          _Z5fightP7Fighteri,@"STO_CUDA_ENTRY STV_DEFAULT"
_Z5fightP7Fighteri:
.text._Z5fightP7Fighteri:
[----:B------:R-:W-:Y:S01]  /*0000*/  LDC R1, c[0x0][0x37c] ;  /* 0x0000df00ff017b82 */ /* 0x000fe20000000800 */
[----:B------:R-:W0:Y:S07]  /*0010*/  S2R R0, SR_TID.X ;  /* 0x0000000000007919 */ /* 0x000e2e0000002100 */
[----:B------:R-:W1:Y:S01]  /*0020*/  S2UR UR4, SR_CTAID.X ;  /* 0x00000000000479c3 */ /* 0x000e620000002500 */
[----:B------:R-:W2:Y:S07]  /*0030*/  LDCU UR5, c[0x0][0x388] ;  /* 0x00007100ff0577ac */ /* 0x000eae0008000800 */
[----:B------:R-:W1:Y:S01]  /*0040*/  LDC R3, c[0x0][0x360] ;  /* 0x0000d800ff037b82 */ /* 0x000e620000000800 */
[----:B0-----:R-:W-:-:S04]  /*0050*/  IMAD.SHL.U32 R0, R0, 0x2, RZ ;  /* 0x0000000200007824 */ /* 0x001fc800078e00ff */
[----:B-1----:R-:W-:-:S05]  /*0060*/  IMAD R5, R3, UR4, R0 ;  /* 0x0000000403057c24 */ /* 0x002fca000f8e0200 */
[----:B--2---:R-:W-:-:S13]  /*0070*/  ISETP.GE.AND P0, PT, R5, UR5, PT ;  /* 0x0000000505007c0c */ /* 0x004fda000bf06270 */
[----:B------:R-:W-:Y:S05]  /*0080*/  @P0 EXIT ;  /* 0x000000000000094d */ /* 0x000fea0003800000 */
[----:B------:R-:W0:Y:S01]  /*0090*/  LDCU UR4, c[0x0][0x370] ;  /* 0x00006e00ff0477ac */ /* 0x000e220008000800 */
[----:B------:R-:W1:Y:S01]  /*00a0*/  LDCU.64 UR6, c[0x0][0x358] ;  /* 0x00006b00ff0677ac */ /* 0x000e620008000a00 */
[----:B0-----:R-:W-:-:S07]  /*00b0*/  IMAD R4, R3, UR4, RZ ;  /* 0x0000000403047c24 */ /* 0x001fce000f8e02ff */
.L_x_17:
[----:B------:R-:W0:Y:S02]  /*00c0*/  LDC.64 R12, c[0x0][0x380] ;  /* 0x0000e000ff0c7b82 */ /* 0x000e240000000a00 */
[----:B0-----:R-:W-:-:S05]  /*00d0*/  IMAD.WIDE R12, R5, 0x18, R12 ;  /* 0x00000018050c7825 */ /* 0x001fca00078e020c */
[----:B-1----:R-:W2:Y:S04]  /*00e0*/  LDG.E R8, desc[UR6][R12.64+0x2c] ;  /* 0x00002c060c087981 */ /* 0x002ea8000c1e1900 */
[----:B------:R-:W3:Y:S04]  /*00f0*/  LDG.E R9, desc[UR6][R12.64+0x14] ;  /* 0x000014060c097981 */ /* 0x000ee8000c1e1900 */
[----:B------:R-:W4:Y:S04]  /*0100*/  LDG.E R10, desc[UR6][R12.64+0x20] ;  /* 0x000020060c0a7981 */ /* 0x000f28000c1e1900 */
[----:B------:R-:W4:Y:S04]  /*0110*/  LDG.E R11, desc[UR6][R12.64+0x8] ;  /* 0x000008060c0b7981 */ /* 0x000f28000c1e1900 */
[----:B------:R0:W5:Y:S04]  /*0120*/  LDG.E R3, desc[UR6][R12.64+0x1c] ;  /* 0x00001c060c037981 */ /* 0x000168000c1e1900 */
[----:B------:R0:W5:Y:S04]  /*0130*/  LDG.E R29, desc[UR6][R12.64+0x4] ;  /* 0x000004060c1d7981 */ /* 0x000168000c1e1900 */
[----:B------:R0:W5:Y:S04]  /*0140*/  LDG.E R27, desc[UR6][R12.64+0x28] ;  /* 0x000028060c1b7981 */ /* 0x000168000c1e1900 */
[----:B------:R0:W5:Y:S01]  /*0150*/  LDG.E R15, desc[UR6][R12.64+0x10] ;  /* 0x000010060c0f7981 */ /* 0x000162000c1e1900 */
[----:B------:R-:W-:Y:S01]  /*0160*/  IMAD.MOV.U32 R7, RZ, RZ, RZ ;  /* 0x000000ffff077224 */ /* 0x000fe200078e00ff */
[----:B--2---:R-:W-:-:S02]  /*0170*/  I2FP.F32.S32 R8, R8 ;  /* 0x0000000800087245 */ /* 0x004fc40000201400 */
[----:B---3--:R-:W-:Y:S02]  /*0180*/  I2FP.F32.S32 R9, R9 ;  /* 0x0000000900097245 */ /* 0x008fe40000201400 */
[----:B----4-:R-:W-:Y:S02]  /*0190*/  I2FP.F32.S32 R10, R10 ;  /* 0x0000000a000a7245 */ /* 0x010fe40000201400 */
[----:B0-----:R-:W-:-:S07]  /*01a0*/  I2FP.F32.S32 R11, R11 ;  /* 0x0000000b000b7245 */ /* 0x001fce0000201400 */
.L_x_16:
[----:B-----5:R-:W-:Y:S01]  /*01b0*/  VIMNMX R2, PT, PT, R29, 0x1, !PT ;  /* 0x000000011d027848 */ /* 0x020fe20007fe0100 */
[----:B------:R-:W-:Y:S01]  /*01c0*/  BSSY.RECONVERGENT B0, `(.L_x_0) ;  /* 0x000000f000007945 */ /* 0x000fe20003800200 */
[----:B------:R-:W-:Y:S02]  /*01d0*/  VIMNMX R14, PT, PT, R3, 0x1, !PT ;  /* 0x00000001030e7848 */ /* 0x000fe40007fe0100 */
[----:B------:R-:W-:Y:S02]  /*01e0*/  I2FP.F32.U32 R2, R2 ;  /* 0x0000000200027245 */ /* 0x000fe40000201000 */
[----:B------:R-:W-:Y:S02]  /*01f0*/  I2FP.F32.U32 R14, R14 ;  /* 0x0000000e000e7245 */ /* 0x000fe40000201000 */
[----:B------:R-:W0:Y:S08]  /*0200*/  MUFU.RCP R17, R2 ;  /* 0x0000000200117308 */ /* 0x000e300000001000 */
[----:B------:R-:W1:Y:S01]  /*0210*/  FCHK P0, R14, R2 ;  /* 0x000000020e007302 */ /* 0x000e620000000000 */
[----:B0-----:R-:W-:-:S04]  /*0220*/  FFMA R0, -R2, R17, 1 ;  /* 0x3f80000002007423 */ /* 0x001fc80000000111 */
[----:B------:R-:W-:-:S04]  /*0230*/  FFMA R17, R17, R0, R17 ;  /* 0x0000000011117223 */ /* 0x000fc80000000011 */
[----:B------:R-:W-:-:S04]  /*0240*/  FFMA R0, R14, R17, RZ ;  /* 0x000000110e007223 */ /* 0x000fc800000000ff */
[----:B------:R-:W-:-:S04]  /*0250*/  FFMA R6, -R2, R0, R14 ;  /* 0x0000000002067223 */ /* 0x000fc8000000010e */
[----:B------:R-:W-:Y:S01]  /*0260*/  FFMA R0, R17, R6, R0 ;  /* 0x0000000611007223 */ /* 0x000fe20000000000 */
[----:B-1----:R-:W-:Y:S06]  /*0270*/  @!P0 BRA `(.L_x_1) ;  /* 0x00000000000c8947 */ /* 0x002fec0003800000 */
[----:B------:R-:W-:Y:S02]  /*0280*/  MOV R25, R14 ;  /* 0x0000000e00197202 */ /* 0x000fe40000000f00 */
[----:B------:R-:W-:-:S07]  /*0290*/  MOV R6, 0x2b0 ;  /* 0x000002b000067802 */ /* 0x000fce0000000f00 */
[----:B------:R-:W-:Y:S05]  /*02a0*/  CALL.REL.NOINC `($__internal_0_$__cuda_sm3x_div_rn_noftz_f32_slowpath) ;  /* 0x0000000800487944 */ /* 0x000fea0003c00000 */
.L_x_1:
[----:B------:R-:W-:Y:S05]  /*02b0*/  BSYNC.RECONVERGENT B0 ;  /* 0x0000000000007941 */ /* 0x000fea0003800200 */
.L_x_0:
[----:B------:R-:W0:Y:S01]  /*02c0*/  MUFU.RCP R17, R14 ;  /* 0x0000000e00117308 */ /* 0x000e220000001000 */
[----:B------:R-:W-:Y:S01]  /*02d0*/  FMUL R0, R8, R0 ;  /* 0x0000000008007220 */ /* 0x000fe20000400000 */
[----:B------:R-:W-:Y:S06]  /*02e0*/  BSSY.RECONVERGENT B0, `(.L_x_2) ;  /* 0x000000d000007945 */ /* 0x000fec0003800200 */
[----:B------:R-:W1:Y:S08]  /*02f0*/  FCHK P0, R2, R14 ;  /* 0x0000000e02007302 */ /* 0x000e700000000000 */
[----:B------:R2:W3:Y:S01]  /*0300*/  F2I.FLOOR.NTZ R18, R0 ;  /* 0x0000000000127305 */ /* 0x0004e20000207100 */
[----:B0-----:R-:W-:-:S04]  /*0310*/  FFMA R6, -R14, R17, 1 ;  /* 0x3f8000000e067423 */ /* 0x001fc80000000111 */
[----:B------:R-:W-:-:S04]  /*0320*/  FFMA R17, R17, R6, R17 ;  /* 0x0000000611117223 */ /* 0x000fc80000000011 */
[----:B------:R-:W-:-:S04]  /*0330*/  FFMA R6, R2, R17, RZ ;  /* 0x0000001102067223 */ /* 0x000fc800000000ff */
[----:B------:R-:W-:-:S04]  /*0340*/  FFMA R16, -R14, R6, R2 ;  /* 0x000000060e107223 */ /* 0x000fc80000000102 */
[----:B--2---:R-:W-:Y:S01]  /*0350*/  FFMA R0, R17, R16, R6 ;  /* 0x0000001011007223 */ /* 0x004fe20000000006 */
[----:B-1-3--:R-:W-:Y:S06]  /*0360*/  @!P0 BRA `(.L_x_3) ;  /* 0x0000000000108947 */ /* 0x00afec0003800000 */
[----:B------:R-:W-:Y:S01]  /*0370*/  IMAD.MOV.U32 R25, RZ, RZ, R2 ;  /* 0x000000ffff197224 */ /* 0x000fe200078e0002 */
[----:B------:R-:W-:Y:S01]  /*0380*/  MOV R6, 0x3b0 ;  /* 0x000003b000067802 */ /* 0x000fe20000000f00 */
[----:B------:R-:W-:-:S07]  /*0390*/  IMAD.MOV.U32 R2, RZ, RZ, R14 ;  /* 0x000000ffff027224 */ /* 0x000fce00078e000e */
[----:B------:R-:W-:Y:S05]  /*03a0*/  CALL.REL.NOINC `($__internal_0_$__cuda_sm3x_div_rn_noftz_f32_slowpath) ;  /* 0x0000000800087944 */ /* 0x000fea0003c00000 */
.L_x_3:
[----:B------:R-:W-:Y:S05]  /*03b0*/  BSYNC.RECONVERGENT B0 ;  /* 0x0000000000007941 */ /* 0x000fea0003800200 */
.L_x_2:
[----:B------:R-:W-:Y:S01]  /*03c0*/  VIMNMX R2, PT, PT, R15, 0x1, !PT ;  /* 0x000000010f027848 */ /* 0x000fe20007fe0100 */
[----:B------:R-:W-:Y:S01]  /*03d0*/  FMUL R0, R9, R0 ;  /* 0x0000000009007220 */ /* 0x000fe20000400000 */
[----:B------:R-:W-:Y:S01]  /*03e0*/  VIMNMX R14, PT, PT, R27, 0x1, !PT ;  /* 0x000000011b0e7848 */ /* 0x000fe20007fe0100 */
[----:B------:R-:W-:Y:S01]  /*03f0*/  BSSY.RECONVERGENT B0, `(.L_x_4) ;  /* 0x0000010000007945 */ /* 0x000fe20003800200 */
[----:B------:R-:W-:Y:S01]  /*0400*/  I2FP.F32.U32 R2, R2 ;  /* 0x0000000200027245 */ /* 0x000fe20000201000 */
[----:B------:R-:W-:Y:S01]  /*0410*/  F2I.FLOOR.NTZ R16, R0 ;  /* 0x0000000000107305 */ /* 0x000fe20000207100 */
[----:B------:R-:W-:-:S07]  /*0420*/  I2FP.F32.U32 R14, R14 ;  /* 0x0000000e000e7245 */ /* 0x000fce0000201000 */
        /* <DEDUP_REMOVED lines=11> */
[----:B------:R-:W-:-:S07]  /*04e0*/  IMAD.MOV.U32 R17, RZ, RZ, R0 ;  /* 0x000000ffff117224 */ /* 0x000fce00078e0000 */
.L_x_5:
[----:B------:R-:W-:Y:S05]  /*04f0*/  BSYNC.RECONVERGENT B0 ;  /* 0x0000000000007941 */ /* 0x000fea0003800200 */
.L_x_4:
[----:B------:R-:W0:Y:S01]  /*0500*/  MUFU.RCP R19, R14 ;  /* 0x0000000e00137308 */ /* 0x000e220000001000 */
[----:B------:R-:W-:Y:S01]  /*0510*/  FMUL R17, R10, R17 ;  /* 0x000000110a117220 */ /* 0x000fe20000400000 */
[----:B------:R-:W-:Y:S06]  /*0520*/  BSSY.RECONVERGENT B0, `(.L_x_6) ;  /* 0x000000e000007945 */ /* 0x000fec0003800200 */
[----:B------:R-:W-:Y:S08]  /*0530*/  FCHK P0, R2, R14 ;  /* 0x0000000e02007302 */ /* 0x000ff00000000000 */
[----:B------:R-:W1:Y:S01]  /*0540*/  F2I.FLOOR.NTZ R22, R17 ;  /* 0x0000001100167305 */ /* 0x000e620000207100 */
[----:B0-----:R-:W-:-:S04]  /*0550*/  FFMA R0, -R14, R19, 1 ;  /* 0x3f8000000e007423 */ /* 0x001fc80000000113 */
[----:B------:R-:W-:-:S04]  /*0560*/  FFMA R19, R19, R0, R19 ;  /* 0x0000000013137223 */ /* 0x000fc80000000013 */
[----:B------:R-:W-:-:S04]  /*0570*/  FFMA R0, R2, R19, RZ ;  /* 0x0000001302007223 */ /* 0x000fc800000000ff */
[----:B------:R-:W-:Y:S01]  /*0580*/  FFMA R6, -R14, R0, R2 ;  /* 0x000000000e067223 */ /* 0x000fe20000000102 */
[----:B-1----:R-:W-:-:S03]  /*0590*/  IMAD.IADD R22, R29, 0x1, -R22 ;  /* 0x000000011d167824 */ /* 0x002fc600078e0a16 */
[----:B------:R-:W-:Y:S01]  /*05a0*/  FFMA R0, R19, R6, R0 ;  /* 0x0000000613007223 */ /* 0x000fe20000000000 */
[----:B------:R-:W-:Y:S06]  /*05b0*/  @!P0 BRA `(.L_x_7) ;  /* 0x0000000000108947 */ /* 0x000fec0003800000 */
[----:B------:R-:W-:Y:S01]  /*05c0*/  MOV R25, R2 ;  /* 0x0000000200197202 */ /* 0x000fe20000000f00 */
[----:B------:R-:W-:Y:S01]  /*05d0*/  IMAD.MOV.U32 R2, RZ, RZ, R14 ;  /* 0x000000ffff027224 */ /* 0x000fe200078e000e */
[----:B------:R-:W-:-:S07]  /*05e0*/  MOV R6, 0x600 ;  /* 0x0000060000067802 */ /* 0x000fce0000000f00 */
[----:B------:R-:W-:Y:S05]  /*05f0*/  CALL.REL.NOINC `($__internal_0_$__cuda_sm3x_div_rn_noftz_f32_slowpath) ;  /* 0x0000000400747944 */ /* 0x000fea0003c00000 */
.L_x_7:
[----:B------:R-:W-:Y:S05]  /*0600*/  BSYNC.RECONVERGENT B0 ;  /* 0x0000000000007941 */ /* 0x000fea0003800200 */
.L_x_6:
[----:B------:R-:W-:Y:S01]  /*0610*/  FMUL R0, R11, R0 ;  /* 0x000000000b007220 */ /* 0x000fe20000400000 */
[----:B------:R-:W-:Y:S01]  /*0620*/  VIMNMX R2, PT, PT, R22, 0x1, !PT ;  /* 0x0000000116027848 */ /* 0x000fe20007fe0100 */
[----:B------:R-:W-:Y:S01]  /*0630*/  BSSY.RECONVERGENT B0, `(.L_x_8) ;  /* 0x0000013000007945 */ /* 0x000fe20003800200 */
[----:B------:R-:W-:Y:S01]  /*0640*/  IADD3 R15, PT, PT, -R18, R15, RZ ;  /* 0x0000000f120f7210 */ /* 0x000fe20007ffe1ff */
[----:B------:R-:W-:Y:S01]  /*0650*/  IMAD.IADD R16, R27, 0x1, -R16 ;  /* 0x000000011b107824 */ /* 0x000fe200078e0a10 */
[----:B------:R-:W-:Y:S01]  /*0660*/  I2FP.F32.U32 R2, R2 ;  /* 0x0000000200027245 */ /* 0x000fe20000201000 */
[----:B------:R-:W0:Y:S08]  /*0670*/  F2I.FLOOR.NTZ R0, R0 ;  /* 0x0000000000007305 */ /* 0x000e300000207100 */
[----:B------:R-:W1:Y:S01]  /*0680*/  MUFU.RCP R17, R2 ;  /* 0x0000000200117308 */ /* 0x000e620000001000 */
[----:B0-----:R-:W-:-:S05]  /*0690*/  IMAD.IADD R14, R3, 0x1, -R0 ;  /* 0x00000001030e7824 */ /* 0x001fca00078e0a00 */
[----:B------:R-:W-:-:S04]  /*06a0*/  VIMNMX R3, PT, PT, R14, 0x1, !PT ;  /* 0x000000010e037848 */ /* 0x000fc80007fe0100 */
[----:B------:R-:W-:Y:S01]  /*06b0*/  I2FP.F32.U32 R3, R3 ;  /* 0x0000000300037245 */ /* 0x000fe20000201000 */
[----:B-1----:R-:W-:-:S03]  /*06c0*/  FFMA R6, -R2, R17, 1 ;  /* 0x3f80000002067423 */ /* 0x002fc60000000111 */
[----:B------:R-:W0:Y:S01]  /*06d0*/  FCHK P0, R3, R2 ;  /* 0x0000000203007302 */ /* 0x000e220000000000 */
[----:B------:R-:W-:-:S04]  /*06e0*/  FFMA R6, R17, R6, R17 ;  /* 0x0000000611067223 */ /* 0x000fc80000000011 */
[----:B------:R-:W-:-:S04]  /*06f0*/  FFMA R17, R3, R6, RZ ;  /* 0x0000000603117223 */ /* 0x000fc800000000ff */
[----:B------:R-:W-:-:S04]  /*0700*/  FFMA R19, -R2, R17, R3 ;  /* 0x0000001102137223 */ /* 0x000fc80000000103 */
[----:B------:R-:W-:Y:S01]  /*0710*/  FFMA R0, R6, R19, R17 ;  /* 0x0000001306007223 */ /* 0x000fe20000000011 */
[----:B0-----:R-:W-:Y:S06]  /*0720*/  @!P0 BRA `(.L_x_9) ;  /* 0x00000000000c8947 */ /* 0x001fec0003800000 */
[----:B------:R-:W-:Y:S01]  /*0730*/  IMAD.MOV.U32 R25, RZ, RZ, R3 ;  /* 0x000000ffff197224 */ /* 0x000fe200078e0003 */
[----:B------:R-:W-:-:S07]  /*0740*/  MOV R6, 0x760 ;  /* 0x0000076000067802 */ /* 0x000fce0000000f00 */
[----:B------:R-:W-:Y:S05]  /*0750*/  CALL.REL.NOINC `($__internal_0_$__cuda_sm3x_div_rn_noftz_f32_slowpath) ;  /* 0x00000004001c7944 */ /* 0x000fea0003c00000 */
.L_x_9:
[----:B------:R-:W-:Y:S05]  /*0760*/  BSYNC.RECONVERGENT B0 ;  /* 0x0000000000007941 */ /* 0x000fea0003800200 */
.L_x_8:
        /* <DEDUP_REMOVED lines=11> */
[----:B------:R-:W-:Y:S01]  /*0820*/  MOV R25, R2 ;  /* 0x0000000200197202 */ /* 0x000fe20000000f00 */
[----:B------:R-:W-:Y:S01]  /*0830*/  IMAD.MOV.U32 R2, RZ, RZ, R3 ;  /* 0x000000ffff027224 */ /* 0x000fe200078e0003 */
[----:B------:R-:W-:-:S07]  /*0840*/  MOV R6, 0x860 ;  /* 0x0000086000067802 */ /* 0x000fce0000000f00 */
[----:B------:R-:W-:Y:S05]  /*0850*/  CALL.REL.NOINC `($__internal_0_$__cuda_sm3x_div_rn_noftz_f32_slowpath) ;  /* 0x0000000000dc7944 */ /* 0x000fea0003c00000 */
.L_x_11:
[----:B------:R-:W-:Y:S05]  /*0860*/  BSYNC.RECONVERGENT B0 ;  /* 0x0000000000007941 */ /* 0x000fea0003800200 */
.L_x_10:
        /* <DEDUP_REMOVED lines=15> */
[----:B------:R-:W-:Y:S01]  /*0960*/  IMAD.MOV.U32 R25, RZ, RZ, R3 ;  /* 0x000000ffff197224 */ /* 0x000fe200078e0003 */
[----:B------:R-:W-:-:S07]  /*0970*/  MOV R6, 0x990 ;  /* 0x0000099000067802 */ /* 0x000fce0000000f00 */
[----:B------:R-:W-:Y:S05]  /*0980*/  CALL.REL.NOINC `($__internal_0_$__cuda_sm3x_div_rn_noftz_f32_slowpath) ;  /* 0x0000000000907944 */ /* 0x000fea0003c00000 */
[----:B------:R-:W-:-:S07]  /*0990*/  MOV R17, R0 ;  /* 0x0000000000117202 */ /* 0x000fce0000000f00 */
.L_x_13:
[----:B------:R-:W-:Y:S05]  /*09a0*/  BSYNC.RECONVERGENT B0 ;  /* 0x0000000000007941 */ /* 0x000fea0003800200 */
.L_x_12:
        /* <DEDUP_REMOVED lines=12> */
[----:B------:R-:W-:Y:S01]  /*0a70*/  IMAD.MOV.U32 R25, RZ, RZ, R2 ;  /* 0x000000ffff197224 */ /* 0x000fe200078e0002 */
[----:B------:R-:W-:Y:S02]  /*0a80*/  MOV R2, R3 ;  /* 0x0000000300027202 */ /* 0x000fe40000000f00 */
[----:B------:R-:W-:-:S07]  /*0a90*/  MOV R6, 0xab0 ;  /* 0x00000ab000067802 */ /* 0x000fce0000000f00 */
[----:B------:R-:W-:Y:S05]  /*0aa0*/  CALL.REL.NOINC `($__internal_0_$__cuda_sm3x_div_rn_noftz_f32_slowpath) ;  /* 0x0000000000487944 */ /* 0x000fea0003c00000 */
.L_x_15:
[----:B------:R-:W-:Y:S05]  /*0ab0*/  BSYNC.RECONVERGENT B0 ;  /* 0x0000000000007941 */ /* 0x000fea0003800200 */
.L_x_14:
[----:B------:R-:W-:Y:S02]  /*0ac0*/  VIADD R7, R7, 0x2 ;  /* 0x0000000207077836 */ /* 0x000fe40000000000 */
[----:B------:R-:W-:Y:S01]  /*0ad0*/  FMUL R0, R11, R0 ;  /* 0x000000000b007220 */ /* 0x000fe20000400000 */
[----:B------:R-:W-:Y:S01]  /*0ae0*/  IMAD.IADD R15, R15, 0x1, -R18 ;  /* 0x000000010f0f7824 */ /* 0x000fe200078e0a12 */
[----:B------:R-:W-:Y:S02]  /*0af0*/  IADD3 R27, PT, PT, R16, -R27, RZ ;  /* 0x8000001b101b7210 */ /* 0x000fe40007ffe0ff */
[----:B------:R-:W0:Y:S01]  /*0b00*/  F2I.FLOOR.NTZ R3, R0 ;  /* 0x0000000000037305 */ /* 0x000e220000207100 */
[----:B------:R-:W-:Y:S01]  /*0b10*/  ISETP.NE.AND P0, PT, R7, 0xa, PT ;  /* 0x0000000a0700780c */ /* 0x000fe20003f05270 */
[----:B0-----:R-:W-:-:S12]  /*0b20*/  IMAD.IADD R3, R14, 0x1, -R3 ;  /* 0x000000010e037824 */ /* 0x001fd800078e0a03 */
[----:B------:R-:W-:Y:S05]  /*0b30*/  @P0 BRA `(.L_x_16) ;  /* 0xfffffff4009c0947 */ /* 0x000fea000383ffff */
[----:B------:R-:W0:Y:S01]  /*0b40*/  LDCU UR4, c[0x0][0x388] ;  /* 0x00007100ff0477ac */ /* 0x000e220008000800 */
[----:B------:R2:W-:Y:S01]  /*0b50*/  STG.E desc[UR6][R12.64+0x1c], R3 ;  /* 0x00001c030c007986 */ /* 0x0005e2000c101906 */
[----:B------:R-:W-:-:S03]  /*0b60*/  IMAD R5, R4, 0x2, R5 ;  /* 0x0000000204057824 */ /* 0x000fc600078e0205 */
[----:B------:R2:W-:Y:S04]  /*0b70*/  STG.E desc[UR6][R12.64+0x4], R29 ;  /* 0x0000041d0c007986 */ /* 0x0005e8000c101906 */
[----:B------:R2:W-:Y:S04]  /*0b80*/  STG.E desc[UR6][R12.64+0x28], R27 ;  /* 0x0000281b0c007986 */ /* 0x0005e8000c101906 */
[----:B------:R2:W-:Y:S01]  /*0b90*/  STG.E desc[UR6][R12.64+0x10], R15 ;  /* 0x0000100f0c007986 */ /* 0x0005e2000c101906 */
[----:B0-----:R-:W-:-:S13]  /*0ba0*/  ISETP.GE.AND P0, PT, R5, UR4, PT ;  /* 0x0000000405007c0c */ /* 0x001fda000bf06270 */
[----:B--2---:R-:W-:Y:S05]  /*0bb0*/  @!P0 BRA `(.L_x_17) ;  /* 0xfffffff400408947 */ /* 0x004fea000383ffff */
[----:B------:R-:W-:Y:S05]  /*0bc0*/  EXIT ;  /* 0x000000000000794d */ /* 0x000fea0003800000 */
        .weak           $__internal_0_$__cuda_sm3x_div_rn_noftz_f32_slowpath
        .type           $__internal_0_$__cuda_sm3x_div_rn_noftz_f32_slowpath,@function
        .size           $__internal_0_$__cuda_sm3x_div_rn_noftz_f32_slowpath,(.L_x_30 - $__internal_0_$__cuda_sm3x_div_rn_noftz_f32_slowpath)
$__internal_0_$__cuda_sm3x_div_rn_noftz_f32_slowpath:
[--C-:B------:R-:W-:Y:S01]  /*0bd0*/  SHF.R.U32.HI R17, RZ, 0x17, R2.reuse ;  /* 0x00000017ff117819 */ /* 0x100fe20000011602 */
[----:B------:R-:W-:Y:S01]  /*0be0*/  BSSY.RECONVERGENT B1, `(.L_x_18) ;  /* 0x0000063000017945 */ /* 0x000fe20003800200 */
[----:B------:R-:W-:Y:S01]  /*0bf0*/  SHF.R.U32.HI R20, RZ, 0x17, R25 ;  /* 0x00000017ff147819 */ /* 0x000fe20000011619 */
[----:B------:R-:W-:Y:S01]  /*0c00*/  IMAD.MOV.U32 R24, RZ, RZ, R2 ;  /* 0x000000ffff187224 */ /* 0x000fe200078e0002 */
[----:B------:R-:W-:Y:S02]  /*0c10*/  LOP3.LUT R17, R17, 0xff, RZ, 0xc0, !PT ;  /* 0x000000ff11117812 */ /* 0x000fe400078ec0ff */
[----:B------:R-:W-:Y:S02]  /*0c20*/  LOP3.LUT R20, R20, 0xff, RZ, 0xc0, !PT ;  /* 0x000000ff14147812 */ /* 0x000fe400078ec0ff */
[----:B------:R-:W-:-:S03]  /*0c30*/  IADD3 R0, PT, PT, R17, -0x1, RZ ;  /* 0xffffffff11007810 */ /* 0x000fc60007ffe0ff */
[----:B------:R-:W-:Y:S01]  /*0c40*/  VIADD R21, R20, 0xffffffff ;  /* 0xffffffff14157836 */ /* 0x000fe20000000000 */
[----:B------:R-:W-:-:S04]  /*0c50*/  ISETP.GT.U32.AND P0, PT, R0, 0xfd, PT ;  /* 0x000000fd0000780c */ /* 0x000fc80003f04070 */
[----:B------:R-:W-:-:S13]  /*0c60*/  ISETP.GT.U32.OR P0, PT, R21, 0xfd, P0 ;  /* 0x000000fd1500780c */ /* 0x000fda0000704470 */
[----:B------:R-:W-:Y:S01]  /*0c70*/  @!P0 MOV R19, RZ ;  /* 0x000000ff00138202 */ /* 0x000fe20000000f00 */
[----:B------:R-:W-:Y:S06]  /*0c80*/  @!P0 BRA `(.L_x_19) ;  /* 0x00000000005c8947 */ /* 0x000fec0003800000 */
[----:B------:R-:W-:Y:S02]  /*0c90*/  FSETP.GTU.FTZ.AND P0, PT, |R25|, +INF , PT ;  /* 0x7f8000001900780b */ /* 0x000fe40003f1c200 */
[----:B------:R-:W-:-:S04]  /*0ca0*/  FSETP.GTU.FTZ.AND P1, PT, |R2|, +INF , PT ;  /* 0x7f8000000200780b */ /* 0x000fc80003f3c200 */
[----:B------:R-:W-:-:S13]  /*0cb0*/  PLOP3.LUT P0, PT, P0, P1, PT, 0xf8, 0x8f ;  /* 0x00000000008f781c */ /* 0x000fda0000703f70 */
[----:B------:R-:W-:Y:S05]  /*0cc0*/  @P0 BRA `(.L_x_20) ;  /* 0x00000004004c0947 */ /* 0x000fea0003800000 */
[----:B------:R-:W-:-:S13]  /*0cd0*/  LOP3.LUT P0, RZ, R24, 0x7fffffff, R25, 0xc8, !PT ;  /* 0x7fffffff18ff7812 */ /* 0x000fda000780c819 */
[----:B------:R-:W-:Y:S05]  /*0ce0*/  @!P0 BRA `(.L_x_21) ;  /* 0x00000004003c8947 */ /* 0x000fea0003800000 */
[C---:B------:R-:W-:Y:S02]  /*0cf0*/  FSETP.NEU.FTZ.AND P2, PT, |R25|.reuse, +INF , PT ;  /* 0x7f8000001900780b */ /* 0x040fe40003f5d200 */
[----:B------:R-:W-:Y:S02]  /*0d00*/  FSETP.NEU.FTZ.AND P1, PT, |R2|, +INF , PT ;  /* 0x7f8000000200780b */ /* 0x000fe40003f3d200 */
[----:B------:R-:W-:-:S11]  /*0d10*/  FSETP.NEU.FTZ.AND P0, PT, |R25|, +INF , PT ;  /* 0x7f8000001900780b */ /* 0x000fd60003f1d200 */
[----:B------:R-:W-:Y:S05]  /*0d20*/  @!P1 BRA !P2, `(.L_x_21) ;  /* 0x00000004002c9947 */ /* 0x000fea0005000000 */
[----:B------:R-:W-:-:S04]  /*0d30*/  LOP3.LUT P2, RZ, R25, 0x7fffffff, RZ, 0xc0, !PT ;  /* 0x7fffffff19ff7812 */ /* 0x000fc8000784c0ff */
[----:B------:R-:W-:-:S13]  /*0d40*/  PLOP3.LUT P1, PT, P1, P2, PT, 0x2f, 0xf2 ;  /* 0x0000000000f2781c */ /* 0x000fda0000f24577 */
[----:B------:R-:W-:Y:S05]  /*0d50*/  @P1 BRA `(.L_x_22) ;  /* 0x0000000400181947 */ /* 0x000fea0003800000 */
[----:B------:R-:W-:-:S04]  /*0d60*/  LOP3.LUT P1, RZ, R24, 0x7fffffff, RZ, 0xc0, !PT ;  /* 0x7fffffff18ff7812 */ /* 0x000fc8000782c0ff */
[----:B------:R-:W-:-:S13]  /*0d70*/  PLOP3.LUT P0, PT, P0, P1, PT, 0x2f, 0xf2 ;  /* 0x0000000000f2781c */ /* 0x000fda0000702577 */
[----:B------:R-:W-:Y:S05]  /*0d80*/  @P0 BRA `(.L_x_23) ;  /* 0x0000000400000947 */ /* 0x000fea0003800000 */
[----:B------:R-:W-:Y:S02]  /*0d90*/  ISETP.GE.AND P0, PT, R21, RZ, PT ;  /* 0x000000ff1500720c */ /* 0x000fe40003f06270 */
[----:B------:R-:W-:-:S11]  /*0da0*/  ISETP.GE.AND P1, PT, R0, RZ, PT ;  /* 0x000000ff0000720c */ /* 0x000fd60003f26270 */
[----:B------:R-:W-:Y:S01]  /*0db0*/  @P0 IMAD.MOV.U32 R19, RZ, RZ, RZ ;  /* 0x000000ffff130224 */ /* 0x000fe200078e00ff */
[----:B------:R-:W-:Y:S01]  /*0dc0*/  @!P0 MOV R19, 0xffffffc0 ;  /* 0xffffffc000138802 */ /* 0x000fe20000000f00 */
[----:B------:R-:W-:Y:S01]  /*0dd0*/  @!P0 FFMA R25, R25, 1.84467440737095516160e+19, RZ ;  /* 0x5f80000019198823 */ /* 0x000fe200000000ff */
[----:B------:R-:W-:-:S03]  /*0de0*/  @!P1 FFMA R24, R2, 1.84467440737095516160e+19, RZ ;  /* 0x5f80000002189823 */ /* 0x000fc600000000ff */
[----:B------:R-:W-:-:S07]  /*0df0*/  @!P1 VIADD R19, R19, 0x40 ;  /* 0x0000004013139836 */ /* 0x000fce0000000000 */
.L_x_19:
[----:B------:R-:W-:Y:S01]  /*0e00*/  LEA R21, R17, 0xc0800000, 0x17 ;  /* 0xc080000011157811 */ /* 0x000fe200078eb8ff */
[----:B------:R-:W-:Y:S01]  /*0e10*/  VIADD R20, R20, 0xffffff81 ;  /* 0xffffff8114147836 */ /* 0x000fe20000000000 */
[----:B------:R-:W-:Y:S02]  /*0e20*/  BSSY.RECONVERGENT B2, `(.L_x_24) ;  /* 0x0000035000027945 */ /* 0x000fe40003800200 */
[----:B------:R-:W-:Y:S01]  /*0e30*/  IADD3 R26, PT, PT, -R21, R24, RZ ;  /* 0x00000018151a7210 */ /* 0x000fe20007ffe1ff */
[C---:B------:R-:W-:Y:S01]  /*0e40*/  IMAD R0, R20.reuse, -0x800000, R25 ;  /* 0xff80000014007824 */ /* 0x040fe200078e0219 */
[----:B------:R-:W-:Y:S02]  /*0e50*/  IADD3 R20, PT, PT, R20, 0x7f, -R17 ;  /* 0x0000007f14147810 */ /* 0x000fe40007ffe811 */
[----:B------:R-:W0:Y:S01]  /*0e60*/  MUFU.RCP R24, R26 ;  /* 0x0000001a00187308 */ /* 0x000e220000001000 */
[----:B------:R-:W-:Y:S01]  /*0e70*/  FADD.FTZ R23, -R26, -RZ ;  /* 0x800000ff1a177221 */ /* 0x000fe20000010100 */
[----:B------:R-:W-:-:S03]  /*0e80*/  IADD3 R19, PT, PT, R20, R19, RZ ;  /* 0x0000001314137210 */ /* 0x000fc60007ffe0ff */
[----:B0-----:R-:W-:-:S04]  /*0e90*/  FFMA R21, R24, R23, 1 ;  /* 0x3f80000018157423 */ /* 0x001fc80000000017 */
[----:B------:R-:W-:-:S04]  /*0ea0*/  FFMA R21, R24, R21, R24 ;  /* 0x0000001518157223 */ /* 0x000fc80000000018 */
[----:B------:R-:W-:-:S04]  /*0eb0*/  FFMA R24, R0, R21, RZ ;  /* 0x0000001500187223 */ /* 0x000fc800000000ff */
[----:B------:R-:W-:-:S04]  /*0ec0*/  FFMA R25, R23, R24, R0 ;  /* 0x0000001817197223 */ /* 0x000fc80000000000 */
[----:B------:R-:W-:-:S04]  /*0ed0*/  FFMA R24, R21, R25, R24 ;  /* 0x0000001915187223 */ /* 0x000fc80000000018 */
[----:B------:R-:W-:-:S04]  /*0ee0*/  FFMA R23, R23, R24, R0 ;  /* 0x0000001817177223 */ /* 0x000fc80000000000 */
[----:B------:R-:W-:-:S05]  /*0ef0*/  FFMA R0, R21, R23, R24 ;  /* 0x0000001715007223 */ /* 0x000fca0000000018 */
[----:B------:R-:W-:-:S04]  /*0f00*/  SHF.R.U32.HI R17, RZ, 0x17, R0 ;  /* 0x00000017ff117819 */ /* 0x000fc80000011600 */
[----:B------:R-:W-:-:S05]  /*0f10*/  LOP3.LUT R20, R17, 0xff, RZ, 0xc0, !PT ;  /* 0x000000ff11147812 */ /* 0x000fca00078ec0ff */
[----:B------:R-:W-:-:S05]  /*0f20*/  IMAD.IADD R17, R20, 0x1, R19 ;  /* 0x0000000114117824 */ /* 0x000fca00078e0213 */
[----:B------:R-:W-:-:S04]  /*0f30*/  IADD3 R20, PT, PT, R17, -0x1, RZ ;  /* 0xffffffff11147810 */ /* 0x000fc80007ffe0ff */
[----:B------:R-:W-:-:S13]  /*0f40*/  ISETP.GE.U32.AND P0, PT, R20, 0xfe, PT ;  /* 0x000000fe1400780c */ /* 0x000fda0003f06070 */
[----:B------:R-:W-:Y:S05]  /*0f50*/  @!P0 BRA `(.L_x_25) ;  /* 0x0000000000808947 */ /* 0x000fea0003800000 */
[----:B------:R-:W-:-:S13]  /*0f60*/  ISETP.GT.AND P0, PT, R17, 0xfe, PT ;  /* 0x000000fe1100780c */ /* 0x000fda0003f04270 */
[----:B------:R-:W-:Y:S05]  /*0f70*/  @P0 BRA `(.L_x_26) ;  /* 0x00000000006c0947 */ /* 0x000fea0003800000 */
[----:B------:R-:W-:-:S13]  /*0f80*/  ISETP.GE.AND P0, PT, R17, 0x1, PT ;  /* 0x000000011100780c */ /* 0x000fda0003f06270 */
[----:B------:R-:W-:Y:S05]  /*0f90*/  @P0 BRA `(.L_x_27) ;  /* 0x0000000000740947 */ /* 0x000fea0003800000 */
[----:B------:R-:W-:Y:S02]  /*0fa0*/  ISETP.GE.AND P0, PT, R17, -0x18, PT ;  /* 0xffffffe81100780c */ /* 0x000fe40003f06270 */
[----:B------:R-:W-:-:S11]  /*0fb0*/  LOP3.LUT R0, R0, 0x80000000, RZ, 0xc0, !PT ;  /* 0x8000000000007812 */ /* 0x000fd600078ec0ff */
[----:B------:R-:W-:Y:S05]  /*0fc0*/  @!P0 BRA `(.L_x_27) ;  /* 0x0000000000688947 */ /* 0x000fea0003800000 */
[CCC-:B------:R-:W-:Y:S01]  /*0fd0*/  FFMA.RZ R19, R21.reuse, R23.reuse, R24.reuse ;  /* 0x0000001715137223 */ /* 0x1c0fe2000000c018 */
[CCC-:B------:R-:W-:Y:S01]  /*0fe0*/  FFMA.RP R20, R21.reuse, R23.reuse, R24.reuse ;  /* 0x0000001715147223 */ /* 0x1c0fe20000008018 */
[----:B------:R-:W-:Y:S01]  /*0ff0*/  FFMA.RM R23, R21, R23, R24 ;  /* 0x0000001715177223 */ /* 0x000fe20000004018 */
[C---:B------:R-:W-:Y:S01]  /*1000*/  VIADD R21, R17.reuse, 0x20 ;  /* 0x0000002011157836 */ /* 0x040fe20000000000 */
[----:B------:R-:W-:Y:S02]  /*1010*/  ISETP.NE.AND P2, PT, R17, RZ, PT ;  /* 0x000000ff1100720c */ /* 0x000fe40003f45270 */
[----:B------:R-:W-:Y:S02]  /*1020*/  LOP3.LUT R19, R19, 0x7fffff, RZ, 0xc0, !PT ;  /* 0x007fffff13137812 */ /* 0x000fe400078ec0ff */
[----:B------:R-:W-:Y:S02]  /*1030*/  ISETP.NE.AND P1, PT, R17, RZ, PT ;  /* 0x000000ff1100720c */ /* 0x000fe40003f25270 */
[----:B------:R-:W-:-:S02]  /*1040*/  LOP3.LUT R24, R19, 0x800000, RZ, 0xfc, !PT ;  /* 0x0080000013187812 */ /* 0x000fc400078efcff */
[----:B------:R-:W-:Y:S02]  /*1050*/  IADD3 R17, PT, PT, -R17, RZ, RZ ;  /* 0x000000ff11117210 */ /* 0x000fe40007ffe1ff */
[----:B------:R-:W-:Y:S02]  /*1060*/  SHF.L.U32 R21, R24, R21, RZ ;  /* 0x0000001518157219 */ /* 0x000fe400000006ff */
[----:B------:R-:W-:Y:S02]  /*1070*/  FSETP.NEU.FTZ.AND P0, PT, R20, R23, PT ;  /* 0x000000171400720b */ /* 0x000fe40003f1d000 */
[----:B------:R-:W-:Y:S02]  /*1080*/  SEL R17, R17, RZ, P2 ;  /* 0x000000ff11117207 */ /* 0x000fe40001000000 */
[----:B------:R-:W-:Y:S02]  /*1090*/  ISETP.NE.AND P1, PT, R21, RZ, P1 ;  /* 0x000000ff1500720c */ /* 0x000fe40000f25270 */
[----:B------:R-:W-:-:S02]  /*10a0*/  SHF.R.U32.HI R24, RZ, R17, R24 ;  /* 0x00000011ff187219 */ /* 0x000fc40000011618 */
[----:B------:R-:W-:Y:S02]  /*10b0*/  PLOP3.LUT P0, PT, P0, P1, PT, 0xf8, 0x8f ;  /* 0x00000000008f781c */ /* 0x000fe40000703f70 */
[----:B------:R-:W-:Y:S02]  /*10c0*/  SHF.R.U32.HI R19, RZ, 0x1, R24 ;  /* 0x00000001ff137819 */ /* 0x000fe40000011618 */
[----:B------:R-:W-:-:S04]  /*10d0*/  SEL R20, RZ, 0x1, !P0 ;  /* 0x00000001ff147807 */ /* 0x000fc80004000000 */
[----:B------:R-:W-:-:S04]  /*10e0*/  LOP3.LUT R17, R20, 0x1, R19, 0xf8, !PT ;  /* 0x0000000114117812 */ /* 0x000fc800078ef813 */
[----:B------:R-:W-:-:S05]  /*10f0*/  LOP3.LUT R24, R17, R24, RZ, 0xc0, !PT ;  /* 0x0000001811187212 */ /* 0x000fca00078ec0ff */
[----:B------:R-:W-:-:S05]  /*1100*/  IMAD.IADD R19, R19, 0x1, R24 ;  /* 0x0000000113137824 */ /* 0x000fca00078e0218 */
[----:B------:R-:W-:Y:S01]  /*1110*/  LOP3.LUT R0, R19, R0, RZ, 0xfc, !PT ;  /* 0x0000000013007212 */ /* 0x000fe200078efcff */
[----:B------:R-:W-:Y:S06]  /*1120*/  BRA `(.L_x_27) ;  /* 0x0000000000107947 */ /* 0x000fec0003800000 */
.L_x_26:
[----:B------:R-:W-:-:S04]  /*1130*/  LOP3.LUT R0, R0, 0x80000000, RZ, 0xc0, !PT ;  /* 0x8000000000007812 */ /* 0x000fc800078ec0ff */
[----:B------:R-:W-:Y:S01]  /*1140*/  LOP3.LUT R0, R0, 0x7f800000, RZ, 0xfc, !PT ;  /* 0x7f80000000007812 */ /* 0x000fe200078efcff */
[----:B------:R-:W-:Y:S06]  /*1150*/  BRA `(.L_x_27) ;  /* 0x0000000000047947 */ /* 0x000fec0003800000 */
.L_x_25:
[----:B------:R-:W-:-:S07]  /*1160*/  LEA R0, R19, R0, 0x17 ;  /* 0x0000000013007211 */ /* 0x000fce00078eb8ff */
.L_x_27:
[----:B------:R-:W-:Y:S05]  /*1170*/  BSYNC.RECONVERGENT B2 ;  /* 0x0000000000027941 */ /* 0x000fea0003800200 */
.L_x_24:
[----:B------:R-:W-:Y:S05]  /*1180*/  BRA `(.L_x_28) ;  /* 0x0000000000207947 */ /* 0x000fea0003800000 */
.L_x_23:
[----:B------:R-:W-:-:S04]  /*1190*/  LOP3.LUT R24, R24, 0x80000000, R25, 0x48, !PT ;  /* 0x8000000018187812 */ /* 0x000fc800078e4819 */
[----:B------:R-:W-:Y:S01]  /*11a0*/  LOP3.LUT R0, R24, 0x7f800000, RZ, 0xfc, !PT ;  /* 0x7f80000018007812 */ /* 0x000fe200078efcff */
[----:B------:R-:W-:Y:S06]  /*11b0*/  BRA `(.L_x_28) ;  /* 0x0000000000147947 */ /* 0x000fec0003800000 */
.L_x_22:
[----:B------:R-:W-:Y:S01]  /*11c0*/  LOP3.LUT R0, R24, 0x80000000, R25, 0x48, !PT ;  /* 0x8000000018007812 */ /* 0x000fe200078e4819 */
[----:B------:R-:W-:Y:S06]  /*11d0*/  BRA `(.L_x_28) ;  /* 0x00000000000c7947 */ /* 0x000fec0003800000 */
.L_x_21:
[----:B------:R-:W0:Y:S01]  /*11e0*/  MUFU.RSQ R0, -QNAN ;  /* 0xffc0000000007908 */ /* 0x000e220000001400 */
[----:B------:R-:W-:Y:S05]  /*11f0*/  BRA `(.L_x_28) ;  /* 0x0000000000047947 */ /* 0x000fea0003800000 */
.L_x_20:
[----:B------:R-:W-:-:S07]  /*1200*/  FADD.FTZ R0, R25, R2 ;  /* 0x0000000219007221 */ /* 0x000fce0000010000 */
.L_x_28:
[----:B------:R-:W-:Y:S05]  /*1210*/  BSYNC.RECONVERGENT B1 ;  /* 0x0000000000017941 */ /* 0x000fea0003800200 */
.L_x_18:
[----:B------:R-:W-:Y:S02]  /*1220*/  HFMA2 R21, -RZ, RZ, 0, 0 ;  /* 0x00000000ff157431 */ /* 0x000fe400000001ff */
[----:B------:R-:W-:-:S04]  /*1230*/  IMAD.MOV.U32 R20, RZ, RZ, R6 ;  /* 0x000000ffff147224 */ /* 0x000fc800078e0006 */
[----:B0-----:R-:W-:Y:S05]  /*1240*/  RET.REL.NODEC R20 `(_Z5fightP7Fighteri) ;  /* 0xffffffec146c7950 */ /* 0x001fea0003c3ffff */
.L_x_29:
[----:B------:R-:W-:-:S00]  /*1250*/  BRA `(.L_x_29) ;  /* 0xfffffffc00fc7947 */ /* 0x000fc0000383ffff */
[----:B------:R-:W-:-:S00]  /*1260*/  NOP ;  /* 0x0000000000007918 */ /* 0x000fc00000000000 */
        /* <DEDUP_REMOVED lines=9> */
.L_x_30:


//--------------------- .nv.shared.reserved.0     --------------------------
	.section	.nv.shared.reserved.0,"aw",@nobits
	.weak		__nv_reservedSMEM_offset_0_alias
	.size		__nv_reservedSMEM_offset_0_alias, 0, 64
	.other		__nv_reservedSMEM_offset_0_alias,@"STO_CUDA_RESERVED_SHARED STV_DEFAULT"
__nv_reservedSMEM_offset_0_alias:
	.zero		0
	.zero		64


//--------------------- .nv.constant0._Z5fightP7Fighteri --------------------------
	.section	.nv.constant0._Z5fightP7Fighteri,"a",@progbits
	.sectionflags	@""
	.align	4
.nv.constant0._Z5fightP7Fighteri:
	.zero		908


//--------------------- SYMBOLS --------------------------

	.type		.nv.reservedSmem.offset0,@object
	.size		.nv.reservedSmem.offset0,0x4
